	.headerflags	@"EF_CUDA_TEXMODE_UNIFIED EF_CUDA_64BIT_ADDRESS EF_CUDA_SM86 EF_CUDA_VIRTUAL_SM(EF_CUDA_SM86)"
	.elftype	@"ET_EXEC"


//--------------------- .nv.info                  --------------------------
	.section	.nv.info,"",@"SHT_CUDA_INFO"
	.align	4


	//----- nvinfo : EIATTR_REGCOUNT
	.align		4
        /*0000*/ 	.byte	0x04, 0x2f
        /*0002*/ 	.short	(.L_1 - .L_0)
	.align		4
.L_0:
        /*0004*/ 	.word	index@(triton_bmm)
        /*0008*/ 	.word	0x0000003d


	//----- nvinfo : EIATTR_MIN_STACK_SIZE
	.align		4
.L_1:
        /*000c*/ 	.byte	0x04, 0x12
        /*000e*/ 	.short	(.L_3 - .L_2)
	.align		4
.L_2:
        /*0010*/ 	.word	index@(triton_bmm)
        /*0014*/ 	.word	0x00000000


	//----- nvinfo : EIATTR_FRAME_SIZE
	.align		4
.L_3:
        /*0018*/ 	.byte	0x04, 0x11
        /*001a*/ 	.short	(.L_5 - .L_4)
	.align		4
.L_4:
        /*001c*/ 	.word	index@(triton_bmm)
        /*0020*/ 	.word	0x00000000


	//----- nvinfo : EIATTR_MIN_STACK_SIZE
	.align		4
.L_5:
        /*0024*/ 	.byte	0x04, 0x12
        /*0026*/ 	.short	(.L_7 - .L_6)
	.align		4
.L_6:
        /*0028*/ 	.word	index@(triton_bmm)
        /*002c*/ 	.word	0x00000000
.L_7:


//--------------------- .nv.info.triton_bmm       --------------------------
	.section	.nv.info.triton_bmm,"",@"SHT_CUDA_INFO"
	.sectionflags	@""
	.align	4


	//----- nvinfo : EIATTR_CUDA_API_VERSION
	.align		4
        /*0000*/ 	.byte	0x04, 0x37
        /*0002*/ 	.short	(.L_9 - .L_8)
.L_8:
        /*0004*/ 	.word	0x0000007c


	//----- nvinfo : EIATTR_SW2861232_WAR
	.align		4
.L_9:
        /*0008*/ 	.byte	0x01, 0x35
	.zero		2


	//----- nvinfo : EIATTR_PARAM_CBANK
	.align		4
        /*000c*/ 	.byte	0x04, 0x0a
        /*000e*/ 	.short	(.L_11 - .L_10)
	.align		4
.L_10:
        /*0010*/ 	.word	index@(.nv.constant0.triton_bmm)
        /*0014*/ 	.short	0x0160
        /*0016*/ 	.short	0x0020


	//----- nvinfo : EIATTR_CBANK_PARAM_SIZE
	.align		4
.L_11:
        /*0018*/ 	.byte	0x03, 0x19
        /*001a*/ 	.short	0x0020


	//----- nvinfo : EIATTR_KPARAM_INFO
	.align		4
        /*001c*/ 	.byte	0x04, 0x17
        /*001e*/ 	.short	(.L_13 - .L_12)
.L_12:
        /*0020*/ 	.word	0x00000000
        /*0024*/ 	.short	0x0003
        /*0026*/ 	.short	0x0018
        /*0028*/ 	.byte	0x00, 0xf4, 0x21, 0x00


	//----- nvinfo : EIATTR_KPARAM_INFO
	.align		4
.L_13:
        /*002c*/ 	.byte	0x04, 0x17
        /*002e*/ 	.short	(.L_15 - .L_14)
.L_14:
        /*0030*/ 	.word	0x00000000
        /*0034*/ 	.short	0x0002
        /*0036*/ 	.short	0x0010
        /*0038*/ 	.byte	0x00, 0xf4, 0x21, 0x00


	//----- nvinfo : EIATTR_KPARAM_INFO
	.align		4
.L_15:
        /*003c*/ 	.byte	0x04, 0x17
        /*003e*/ 	.short	(.L_17 - .L_16)
.L_16:
        /*0040*/ 	.word	0x00000000
        /*0044*/ 	.short	0x0001
        /*0046*/ 	.short	0x0008
        /*0048*/ 	.byte	0x00, 0xf4, 0x21, 0x00


	//----- nvinfo : EIATTR_KPARAM_INFO
	.align		4
.L_17:
        /*004c*/ 	.byte	0x04, 0x17
        /*004e*/ 	.short	(.L_19 - .L_18)
.L_18:
        /*0050*/ 	.word	0x00000000
        /*0054*/ 	.short	0x0000
        /*0056*/ 	.short	0x0000
        /*0058*/ 	.byte	0x00, 0xf4, 0x21, 0x00


	//----- nvinfo : EIATTR_MAXREG_COUNT
	.align		4
.L_19:
        /*005c*/ 	.byte	0x03, 0x1b
        /*005e*/ 	.short	0x00ff


	//----- nvinfo : EIATTR_EXIT_INSTR_OFFSETS
	.align		4
        /*0060*/ 	.byte	0x04, 0x1c
        /*0062*/ 	.short	(.L_21 - .L_20)


	//   ....[0]....
.L_20:
        /*0064*/ 	.word	0x00000fd0


	//   ....[1]....
        /*0068*/ 	.word	0x00001020


	//----- nvinfo : EIATTR_REQNTID
	.align		4
.L_21:
        /*006c*/ 	.byte	0x04, 0x10
        /*006e*/ 	.short	(.L_23 - .L_22)
.L_22:
        /*0070*/ 	.word	0x00000080
        /*0074*/ 	.word	0x00000001
        /*0078*/ 	.word	0x00000001
.L_23:


//--------------------- .nv.callgraph             --------------------------
	.section	.nv.callgraph,"",@"SHT_CUDA_CALLGRAPH"
	.align	4
	.sectionentsize	8
	.align		4
        /*0000*/ 	.word	0x00000000
	.align		4
        /*0004*/ 	.word	0xffffffff
	.align		4
        /*0008*/ 	.word	0x00000000
	.align		4
        /*000c*/ 	.word	0xfffffffe
	.align		4
        /*0010*/ 	.word	0x00000000
	.align		4
        /*0014*/ 	.word	0xfffffffd
	.align		4
        /*0018*/ 	.word	0x00000000
	.align		4
        /*001c*/ 	.word	0xfffffffc


//--------------------- .nv.rel.action            --------------------------
	.section	.nv.rel.action,"",@"SHT_CUDA_RELOCINFO"
	.align	8
	.sectionentsize	8
        /*0000*/ 	.byte	0x73, 0x00, 0x00, 0x00, 0x00, 0x00, 0x00, 0x00, 0x00, 0x00, 0x00, 0x11, 0x25, 0x00, 0x05, 0x36


//--------------------- .nv.constant0.triton_bmm  --------------------------
	.section	.nv.constant0.triton_bmm,"a",@progbits
	.sectionflags	@""
	.align	4
.nv.constant0.triton_bmm:
	.zero		384


//--------------------- .text.triton_bmm          --------------------------
	.section	.text.triton_bmm,"ax",@progbits
	.sectionflags	@"SHF_BARRIERS=1"
	.sectioninfo	@"SHI_REGISTERS=61"
	.align	128
        .global         triton_bmm
        .type           triton_bmm,@function
        .size           triton_bmm,(.L_x_2 - triton_bmm)
        .other          triton_bmm,@"STO_CUDA_ENTRY STV_DEFAULT"
triton_bmm:
.text.triton_bmm:
[----:B------:R-:W-:Y:S02]  /*0000*/  IMAD.MOV.U32 R1, RZ, RZ, c[0x0][0x28] ;  /* 0x00000a00ff017624 */ /* 0x000fe400078e00ff */
[----:B------:R-:W1:Y:S01]  /*0010*/  S2R R7, SR_CTAID.X ;  /* 0x0000000000077919 */ /* 0x000e620000002500 */
[----:B------:R-:W-:Y:S01]  /*0020*/  IMAD.MOV.U32 R3, RZ, RZ, 0x8 ;  /* 0x00000008ff037424 */ /* 0x000fe200078e00ff */
[----:B------:R-:W-:Y:S01]  /*0030*/  ULDC.64 UR6, c[0x0][0x118] ;  /* 0x0000460000067ab9 */ /* 0x000fe20000000a00 */
[----:B------:R-:W-:Y:S01]  /*0040*/  IMAD.MOV.U32 R53, RZ, RZ, RZ ;  /* 0x000000ffff357224 */ /* 0x000fe200078e00ff */
[----:B------:R-:W2:Y:S01]  /*0050*/  S2R R46, SR_TID.X ;  /* 0x00000000002e7919 */ /* 0x000ea20000002100 */
[----:B------:R-:W-:Y:S01]  /*0060*/  CS2R R14, SRZ ;  /* 0x00000000000e7805 */ /* 0x000fe2000001ff00 */
[----:B------:R-:W-:Y:S01]  /*0070*/  CS2R R16, SRZ ;  /* 0x0000000000107805 */ /* 0x000fe2000001ff00 */
[----:B------:R-:W-:Y:S01]  /*0080*/  CS2R R18, SRZ ;  /* 0x0000000000127805 */ /* 0x000fe2000001ff00 */
[----:B------:R-:W3:Y:S01]  /*0090*/  S2R R48, SR_CTAID.Y ;  /* 0x0000000000307919 */ /* 0x000ee20000002600 */
[----:B------:R-:W-:Y:S01]  /*00a0*/  CS2R R20, SRZ ;  /* 0x0000000000147805 */ /* 0x000fe2000001ff00 */
[----:B------:R-:W-:Y:S01]  /*00b0*/  CS2R R22, SRZ ;  /* 0x0000000000167805 */ /* 0x000fe2000001ff00 */
[----:B------:R-:W-:Y:S01]  /*00c0*/  CS2R R24, SRZ ;  /* 0x0000000000187805 */ /* 0x000fe2000001ff00 */
[----:B------:R-:W-:Y:S01]  /*00d0*/  CS2R R26, SRZ ;  /* 0x00000000001a7805 */ /* 0x000fe2000001ff00 */
[----:B------:R-:W-:Y:S01]  /*00e0*/  CS2R R28, SRZ ;  /* 0x00000000001c7805 */ /* 0x000fe2000001ff00 */
[----:B------:R-:W-:Y:S01]  /*00f0*/  CS2R R30, SRZ ;  /* 0x00000000001e7805 */ /* 0x000fe2000001ff00 */
[----:B------:R-:W-:Y:S01]  /*0100*/  CS2R R32, SRZ ;  /* 0x0000000000207805 */ /* 0x000fe2000001ff00 */
[----:B------:R-:W-:Y:S01]  /*0110*/  CS2R R34, SRZ ;  /* 0x0000000000227805 */ /* 0x000fe2000001ff00 */
[----:B------:R-:W-:Y:S01]  /*0120*/  UMOV UR4, 0xffffffff ;  /* 0xffffffff00047882 */ /* 0x000fe20000000000 */
[----:B-1----:R-:W-:-:S04]  /*0130*/  SHF.R.S32.HI R0, RZ, 0x1f, R7 ;  /* 0x0000001fff007819 */ /* 0x002fc80000011407 */
[----:B------:R-:W-:-:S04]  /*0140*/  LEA.HI R0, R0, R7, RZ, 0x6 ;  /* 0x0000000700007211 */ /* 0x000fc800078f30ff */
[----:B------:R-:W-:Y:S02]  /*0150*/  SHF.R.S32.HI R4, RZ, 0x6, R0 ;  /* 0x00000006ff047819 */ /* 0x000fe40000011400 */
[----:B------:R-:W-:-:S03]  /*0160*/  LOP3.LUT R0, R0, 0xffffffc0, RZ, 0xc0, !PT ;  /* 0xffffffc000007812 */ /* 0x000fc600078ec0ff */
[----:B------:R-:W-:-:S05]  /*0170*/  IMAD R2, R4, -0x8, R3 ;  /* 0xfffffff804027824 */ /* 0x000fca00078e0203 */
[----:B------:R-:W-:-:S04]  /*0180*/  IMNMX R5, R2, 0x8, PT ;  /* 0x0000000802057817 */ /* 0x000fc80003800200 */
[----:B------:R-:W-:-:S04]  /*0190*/  IABS R9, R5 ;  /* 0x0000000500097213 */ /* 0x000fc80000000000 */
[----:B------:R-:W1:Y:S08]  /*01a0*/  I2F.RP R6, R9 ;  /* 0x0000000900067306 */ /* 0x000e700000209400 */
[----:B-1----:R-:W1:Y:S02]  /*01b0*/  MUFU.RCP R6, R6 ;  /* 0x0000000600067308 */ /* 0x002e640000001000 */
[----:B-1----:R-:W-:-:S02]  /*01c0*/  IADD3 R2, R6, 0xffffffe, RZ ;  /* 0x0ffffffe06027810 */ /* 0x002fc40007ffe0ff */
[----:B------:R-:W-:-:S04]  /*01d0*/  IABS R6, R7 ;  /* 0x0000000700067213 */ /* 0x000fc80000000000 */
[----:B------:R1:W4:Y:S02]  /*01e0*/  F2I.FTZ.U32.TRUNC.NTZ R3, R2 ;  /* 0x0000000200037305 */ /* 0x000324000021f000 */
[----:B-1----:R-:W-:Y:S02]  /*01f0*/  IMAD.MOV.U32 R2, RZ, RZ, RZ ;  /* 0x000000ffff027224 */ /* 0x002fe400078e00ff */
[----:B----4-:R-:W-:-:S04]  /*0200*/  IMAD.MOV R8, RZ, RZ, -R3 ;  /* 0x000000ffff087224 */ /* 0x010fc800078e0a03 */
[----:B------:R-:W-:Y:S02]  /*0210*/  IMAD R11, R8, R9, RZ ;  /* 0x00000009080b7224 */ /* 0x000fe400078e02ff */
[----:B------:R-:W-:Y:S01]  /*0220*/  IMAD.IADD R8, R7, 0x1, -R0 ;  /* 0x0000000107087824 */ /* 0x000fe200078e0a00 */
[----:B------:R-:W-:Y:S01]  /*0230*/  IABS R0, R5 ;  /* 0x0000000500007213 */ /* 0x000fe20000000000 */
[----:B------:R-:W-:-:S03]  /*0240*/  IMAD.HI.U32 R3, R3, R11, R2 ;  /* 0x0000000b03037227 */ /* 0x000fc600078e0002 */
[----:B------:R-:W-:Y:S01]  /*0250*/  IABS R2, R8 ;  /* 0x0000000800027213 */ /* 0x000fe20000000000 */
[----:B------:R-:W-:Y:S01]  /*0260*/  IMAD.MOV R11, RZ, RZ, -R0 ;  /* 0x000000ffff0b7224 */ /* 0x000fe200078e0a00 */
[----:B------:R-:W-:Y:S01]  /*0270*/  LOP3.LUT R8, R8, R5, RZ, 0x3c, !PT ;  /* 0x0000000508087212 */ /* 0x000fe200078e3cff */
[----:B------:R-:W-:-:S03]  /*0280*/  IMAD.HI.U32 R0, R3, R6, RZ ;  /* 0x0000000603007227 */ /* 0x000fc600078e00ff */
[----:B------:R-:W-:Y:S01]  /*0290*/  ISETP.GE.AND P2, PT, R8, RZ, PT ;  /* 0x000000ff0800720c */ /* 0x000fe20003f46270 */
[----:B------:R-:W-:-:S04]  /*02a0*/  IMAD.HI.U32 R3, R3, R2, RZ ;  /* 0x0000000203037227 */ /* 0x000fc800078e00ff */
[-C--:B------:R-:W-:Y:S02]  /*02b0*/  IMAD R2, R3, R11.reuse, R2 ;  /* 0x0000000b03027224 */ /* 0x080fe400078e0202 */
[----:B------:R-:W-:Y:S01]  /*02c0*/  IMAD R0, R0, R11, R6 ;  /* 0x0000000b00007224 */ /* 0x000fe200078e0206 */
[----:B--2---:R-:W-:Y:S01]  /*02d0*/  SHF.R.U32.HI R6, RZ, 0x2, R46 ;  /* 0x00000002ff067819 */ /* 0x004fe2000001162e */
[----:B------:R-:W-:Y:S01]  /*02e0*/  IMAD.SHL.U32 R11, R46, 0x2, RZ ;  /* 0x000000022e0b7824 */ /* 0x000fe200078e00ff */
[C---:B------:R-:W-:Y:S02]  /*02f0*/  ISETP.GT.U32.AND P0, PT, R9.reuse, R2, PT ;  /* 0x000000020900720c */ /* 0x040fe40003f04070 */
[----:B------:R-:W-:Y:S02]  /*0300*/  ISETP.GT.U32.AND P1, PT, R9, R0, PT ;  /* 0x000000000900720c */ /* 0x000fe40003f24070 */
[----:B------:R-:W-:Y:S02]  /*0310*/  LOP3.LUT R13, R6, 0x10, RZ, 0xc0, !PT ;  /* 0x00000010060d7812 */ /* 0x000fe400078ec0ff */
[----:B------:R-:W-:-:S02]  /*0320*/  LOP3.LUT R51, R46, 0x8, R11, 0x48, !PT ;  /* 0x000000082e337812 */ /* 0x000fc400078e480b */
[----:B------:R-:W-:-:S05]  /*0330*/  LOP3.LUT R13, R13, 0xf, R46, 0xf8, !PT ;  /* 0x0000000f0d0d7812 */ /* 0x000fca00078ef82e */
[--C-:B------:R-:W-:Y:S01]  /*0340*/  @!P0 IMAD.IADD R2, R2, 0x1, -R9.reuse ;  /* 0x0000000102028824 */ /* 0x100fe200078e0a09 */
[----:B------:R-:W-:Y:S01]  /*0350*/  @!P0 IADD3 R3, R3, 0x1, RZ ;  /* 0x0000000103038810 */ /* 0x000fe20007ffe0ff */
[----:B------:R-:W-:Y:S01]  /*0360*/  @!P1 IMAD.IADD R0, R0, 0x1, -R9 ;  /* 0x0000000100009824 */ /* 0x000fe200078e0a09 */
[----:B------:R-:W-:Y:S02]  /*0370*/  ISETP.GE.AND P1, PT, R7, RZ, PT ;  /* 0x000000ff0700720c */ /* 0x000fe40003f26270 */
[----:B------:R-:W-:Y:S02]  /*0380*/  ISETP.GE.U32.AND P3, PT, R2, R9, PT ;  /* 0x000000090200720c */ /* 0x000fe40003f66070 */
[----:B------:R-:W-:Y:S02]  /*0390*/  ISETP.GT.U32.AND P4, PT, R9, R0, PT ;  /* 0x000000000900720c */ /* 0x000fe40003f84070 */
[----:B------:R-:W-:Y:S02]  /*03a0*/  ISETP.NE.AND P0, PT, R5, RZ, PT ;  /* 0x000000ff0500720c */ /* 0x000fe40003f05270 */
[----:B------:R-:W-:-:S07]  /*03b0*/  LOP3.LUT R5, RZ, R5, RZ, 0x33, !PT ;  /* 0x00000005ff057212 */ /* 0x000fce00078e33ff */
[----:B------:R-:W-:Y:S02]  /*03c0*/  @P3 IADD3 R3, R3, 0x1, RZ ;  /* 0x0000000103033810 */ /* 0x000fe40007ffe0ff */
[----:B------:R-:W-:-:S03]  /*03d0*/  @!P4 IMAD.IADD R0, R0, 0x1, -R9 ;  /* 0x000000010000c824 */ /* 0x000fc600078e0a09 */
[----:B------:R-:W-:Y:S02]  /*03e0*/  IMAD.MOV.U32 R2, RZ, RZ, R3 ;  /* 0x000000ffff027224 */ /* 0x000fe400078e0003 */
[----:B------:R-:W-:Y:S02]  /*03f0*/  @!P1 IMAD.MOV R0, RZ, RZ, -R0 ;  /* 0x000000ffff009224 */ /* 0x000fe400078e0a00 */
[----:B------:R-:W-:-:S03]  /*0400*/  @!P2 IMAD.MOV R2, RZ, RZ, -R2 ;  /* 0x000000ffff02a224 */ /* 0x000fc600078e0a02 */
[C---:B------:R-:W-:Y:S02]  /*0410*/  SEL R3, R5.reuse, R0, !P0 ;  /* 0x0000000005037207 */ /* 0x040fe40004000000 */
[----:B------:R-:W-:Y:S01]  /*0420*/  SEL R2, R5, R2, !P0 ;  /* 0x0000000205027207 */ /* 0x000fe20004000000 */
[----:B------:R-:W-:Y:S01]  /*0430*/  IMAD.SHL.U32 R5, R46, 0x8, RZ ;  /* 0x000000082e057824 */ /* 0x000fe200078e00ff */
[--C-:B------:R-:W-:Y:S01]  /*0440*/  SHF.R.U32.HI R0, RZ, 0x1, R46.reuse ;  /* 0x00000001ff007819 */ /* 0x100fe2000001162e */
[----:B------:R-:W-:Y:S01]  /*0450*/  IMAD R8, R4, 0x8, R3 ;  /* 0x0000000804087824 */ /* 0x000fe200078e0203 */
[----:B------:R-:W-:Y:S01]  /*0460*/  SHF.R.U32.HI R4, RZ, 0x1, R46 ;  /* 0x00000001ff047819 */ /* 0x000fe2000001162e */
[----:B------:R-:W-:Y:S01]  /*0470*/  IMAD.SHL.U32 R47, R2, 0x40, RZ ;  /* 0x00000040022f7824 */ /* 0x000fe200078e00ff */
[----:B------:R-:W-:Y:S02]  /*0480*/  LOP3.LUT R7, R46, 0x8, R5, 0x48, !PT ;  /* 0x000000082e077812 */ /* 0x000fe400078e4805 */
[----:B------:R-:W-:-:S02]  /*0490*/  SGXT.U32 R4, R4, 0x6 ;  /* 0x000000060404781a */ /* 0x000fc40000000000 */
[----:B------:R-:W-:Y:S01]  /*04a0*/  LOP3.LUT R50, R0, 0x8, R11, 0x48, !PT ;  /* 0x0000000800327812 */ /* 0x000fe200078e480b */
[----:B------:R-:W-:Y:S01]  /*04b0*/  IMAD.SHL.U32 R0, R8, 0x40, RZ ;  /* 0x0000004008007824 */ /* 0x000fe200078e00ff */
[----:B------:R-:W-:Y:S01]  /*04c0*/  SHF.R.S32.HI R9, RZ, 0x19, R2 ;  /* 0x00000019ff097819 */ /* 0x000fe20000011402 */
[----:B------:R-:W-:Y:S01]  /*04d0*/  IMAD R52, R4, 0x10, R7 ;  /* 0x0000001004347824 */ /* 0x000fe200078e0207 */
[----:B------:R-:W-:Y:S01]  /*04e0*/  SHF.R.S32.HI R7, RZ, 0x19, R8 ;  /* 0x00000019ff077819 */ /* 0x000fe20000011408 */
[----:B------:R-:W-:Y:S01]  /*04f0*/  IMAD R49, R13, 0x10, R50 ;  /* 0x000000100d317824 */ /* 0x000fe200078e0232 */
[-C--:B------:R-:W-:Y:S01]  /*0500*/  LOP3.LUT R2, R47, R4.reuse, RZ, 0xfc, !PT ;  /* 0x000000042f027212 */ /* 0x080fe200078efcff */
[----:B------:R-:W-:Y:S01]  /*0510*/  IMAD.MOV.U32 R13, RZ, RZ, 0x2 ;  /* 0x00000002ff0d7424 */ /* 0x000fe200078e00ff */
[----:B------:R-:W-:Y:S01]  /*0520*/  SGXT R7, R7, 0x1 ;  /* 0x000000010707781a */ /* 0x000fe20000000200 */
[----:B------:R-:W-:Y:S01]  /*0530*/  IMAD.SHL.U32 R52, R52, 0x2, RZ ;  /* 0x0000000234347824 */ /* 0x000fe200078e00ff */
[----:B------:R-:W-:-:S02]  /*0540*/  LOP3.LUT R4, R0, R4, RZ, 0xfc, !PT ;  /* 0x0000000400047212 */ /* 0x000fc400078efcff */
[----:B------:R-:W-:Y:S02]  /*0550*/  LOP3.LUT R3, R46, 0x8, RZ, 0xc0, !PT ;  /* 0x000000082e037812 */ /* 0x000fe400078ec0ff */
[----:B------:R-:W-:Y:S02]  /*0560*/  SGXT R9, R9, 0x1 ;  /* 0x000000010909781a */ /* 0x000fe40000000200 */
[----:B------:R-:W-:Y:S02]  /*0570*/  LEA.HI R7, R7, R4, RZ, 0x9 ;  /* 0x0000000407077211 */ /* 0x000fe400078f48ff */
[----:B------:R-:W-:Y:S02]  /*0580*/  LOP3.LUT R3, R3, 0x7, R46, 0xf8, !PT ;  /* 0x0000000703037812 */ /* 0x000fe400078ef82e */
[----:B------:R-:W-:Y:S02]  /*0590*/  LEA.HI R9, R9, R2, RZ, 0x9 ;  /* 0x0000000209097211 */ /* 0x000fe400078f48ff */
[----:B------:R-:W-:-:S02]  /*05a0*/  LOP3.LUT R7, R7, 0xffe00, RZ, 0xc0, !PT ;  /* 0x000ffe0007077812 */ /* 0x000fc400078ec0ff */
[----:B------:R-:W-:Y:S02]  /*05b0*/  LOP3.LUT R3, R3, 0x10, R6, 0xf8, !PT ;  /* 0x0000001003037812 */ /* 0x000fe400078ef806 */
[----:B------:R-:W-:Y:S01]  /*05c0*/  LOP3.LUT R9, R9, 0xffe00, RZ, 0xc0, !PT ;  /* 0x000ffe0009097812 */ /* 0x000fe200078ec0ff */
[----:B------:R-:W-:Y:S02]  /*05d0*/  IMAD.IADD R7, R4, 0x1, -R7 ;  /* 0x0000000104077824 */ /* 0x000fe400078e0a07 */
[----:B---3--:R-:W-:Y:S02]  /*05e0*/  IMAD.SHL.U32 R4, R48, 0x40, RZ ;  /* 0x0000004030047824 */ /* 0x008fe400078e00ff */
[----:B------:R-:W-:Y:S01]  /*05f0*/  IMAD R50, R3, 0x10, R50 ;  /* 0x0000001003327824 */ /* 0x000fe200078e0232 */
[----:B------:R-:W-:Y:S01]  /*0600*/  LOP3.LUT R3, R6, 0x8, RZ, 0xc0, !PT ;  /* 0x0000000806037812 */ /* 0x000fe200078ec0ff */
[----:B------:R-:W-:Y:S01]  /*0610*/  IMAD.IADD R9, R2, 0x1, -R9 ;  /* 0x0000000102097824 */ /* 0x000fe200078e0a09 */
[----:B------:R-:W-:-:S02]  /*0620*/  LOP3.LUT R6, R4, 0x8, R5, 0xf8, !PT ;  /* 0x0000000804067812 */ /* 0x000fc400078ef805 */
[----:B------:R-:W-:Y:S01]  /*0630*/  LOP3.LUT R2, R5, 0x8, RZ, 0xc0, !PT ;  /* 0x0000000805027812 */ /* 0x000fe200078ec0ff */
[----:B------:R-:W-:Y:S01]  /*0640*/  IMAD R11, R9, 0x1000, R4 ;  /* 0x00001000090b7824 */ /* 0x000fe200078e0204 */
[----:B------:R-:W-:Y:S01]  /*0650*/  LOP3.LUT R8, R3, 0x7, R46, 0xf8, !PT ;  /* 0x0000000703087812 */ /* 0x000fe200078ef82e */
[C---:B------:R-:W-:Y:S02]  /*0660*/  IMAD R5, R7.reuse, 0x1000, R4 ;  /* 0x0000100007057824 */ /* 0x040fe400078e0204 */
[--C-:B------:R-:W-:Y:S02]  /*0670*/  IMAD R3, R7, 0x1000, R6.reuse ;  /* 0x0000100007037824 */ /* 0x100fe400078e0206 */
[C---:B------:R-:W-:Y:S02]  /*0680*/  IMAD.IADD R4, R2.reuse, 0x1, R11 ;  /* 0x0000000102047824 */ /* 0x040fe400078e020b */
[----:B------:R-:W-:Y:S01]  /*0690*/  IMAD.IADD R7, R2, 0x1, R5 ;  /* 0x0000000102077824 */ /* 0x000fe200078e0205 */
[----:B------:R-:W-:Y:S01]  /*06a0*/  CS2R R10, SRZ ;  /* 0x00000000000a7805 */ /* 0x000fe2000001ff00 */
[----:B------:R-:W-:-:S02]  /*06b0*/  IMAD R12, R9, 0x1000, R6 ;  /* 0x00001000090c7824 */ /* 0x000fc400078e0206 */
[----:B------:R-:W-:-:S04]  /*06c0*/  IMAD.WIDE R2, R3, R13, c[0x0][0x160] ;  /* 0x0000580003027625 */ /* 0x000fc800078e020d */
[-C--:B------:R-:W-:Y:S01]  /*06d0*/  IMAD.WIDE R4, R4, R13.reuse, c[0x0][0x168] ;  /* 0x00005a0004047625 */ /* 0x080fe200078e020d */
[----:B------:R1:W-:Y:S03]  /*06e0*/  LDGSTS.E.BYPASS.128 [R52], [R2.64] ;  /* 0x0000000002347fae */ /* 0x0003e6000b901c46 */
[-C--:B------:R-:W-:Y:S01]  /*06f0*/  IMAD.WIDE R6, R7, R13.reuse, c[0x0][0x160] ;  /* 0x0000580007067625 */ /* 0x080fe200078e020d */
[----:B------:R-:W0:Y:S01]  /*0700*/  LDGDEPBAR ;  /* 0x00000000000079af */ /* 0x000e220000000000 */
[----:B------:R-:W-:Y:S02]  /*0710*/  IADD3 R54, P0, R4, 0x20, RZ ;  /* 0x0000002004367810 */ /* 0x000fe40007f1e0ff */
[----:B------:R-:W-:Y:S01]  /*0720*/  IMAD.WIDE R12, R12, R13, c[0x0][0x168] ;  /* 0x00005a000c0c7625 */ /* 0x000fe200078e020d */
[----:B------:R-:W-:-:S03]  /*0730*/  IADD3 R56, P1, R6, 0x20, RZ ;  /* 0x0000002006387810 */ /* 0x000fc60007f3e0ff */
[----:B------:R-:W-:Y:S01]  /*0740*/  IMAD R51, R8, 0x10, R51 ;  /* 0x0000001008337824 */ /* 0x000fe200078e0233 */
[----:B------:R2:W-:Y:S01]  /*0750*/  LDGSTS.E.BYPASS.128 [R52+0x800], [R12.64] ;  /* 0x008000000c347fae */ /* 0x0005e2000b901c46 */
[----:B------:R-:W-:Y:S01]  /*0760*/  IMAD.X R55, RZ, RZ, R5, P0 ;  /* 0x000000ffff377224 */ /* 0x000fe200000e0605 */
[----:B------:R-:W-:Y:S01]  /*0770*/  CS2R R8, SRZ ;  /* 0x0000000000087805 */ /* 0x000fe2000001ff00 */
[----:B------:R-:W-:Y:S01]  /*0780*/  IMAD.X R57, RZ, RZ, R7, P1 ;  /* 0x000000ffff397224 */ /* 0x000fe200008e0607 */
[----:B------:R-:W0:Y:S01]  /*0790*/  LDGDEPBAR ;  /* 0x00000000000079af */ /* 0x000e220000000000 */
[----:B------:R-:W-:Y:S01]  /*07a0*/  CS2R R4, SRZ ;  /* 0x0000000000047805 */ /* 0x000fe2000001ff00 */
[----:B------:R-:W-:Y:S01]  /*07b0*/  CS2R R6, SRZ ;  /* 0x0000000000067805 */ /* 0x000fe2000001ff00 */
[----:B-12---:R-:W-:Y:S02]  /*07c0*/  CS2R R12, SRZ ;  /* 0x00000000000c7805 */ /* 0x006fe4000001ff00 */
.L_x_0:
[----:B------:R-:W-:-:S04]  /*07d0*/  DEPBAR.LE SB0, 0x0 ;  /* 0x000080000000791a */ /* 0x000fc80000000000 */
[----:B------:R-:W-:Y:S01]  /*07e0*/  UIADD3 UR5, UR4, 0x1, URZ ;  /* 0x0000000104057890 */ /* 0x000fe2000fffe03f */
[----:B------:R-:W-:Y:S01]  /*07f0*/  BAR.SYNC.DEFER_BLOCKING 0x0 ;  /* 0x0000000000007b1d */ /* 0x000fe20000010000 */
[----:B------:R-:W-:Y:S01]  /*0800*/  UISETP.GT.U32.AND UP0, UPT, UR4, 0x7ffffffe, UPT ;  /* 0x7ffffffe0400788c */ /* 0x000fe2000bf04070 */
[C---:B------:R-:W-:Y:S02]  /*0810*/  ISETP.GE.U32.AND P0, PT, R53.reuse, 0x30, PT ;  /* 0x000000303500780c */ /* 0x040fe40003f06070 */
[----:B------:R-:W-:Y:S01]  /*0820*/  IADD3 R53, R53, 0x10, RZ ;  /* 0x0000001035357810 */ /* 0x000fe20007ffe0ff */
[----:B------:R-:W-:-:S04]  /*0830*/  USEL UR4, UR5, URZ, UP0 ;  /* 0x0000003f05047287 */ /* 0x000fc80008000000 */
[----:B------:R-:W-:-:S06]  /*0840*/  USHF.L.U32 UR5, UR4, 0xb, URZ ;  /* 0x0000000b04057899 */ /* 0x000fcc000800063f */
[----:B------:R-:W-:Y:S02]  /*0850*/  LEA R36, R49, UR5, 0x1 ;  /* 0x0000000531247c11 */ /* 0x000fe4000f8e08ff */
[----:B------:R-:W-:Y:S02]  /*0860*/  LEA R40, R50, UR5, 0x1 ;  /* 0x0000000532287c11 */ /* 0x000fe4000f8e08ff */
[----:B------:R-:W-:-:S05]  /*0870*/  LEA R58, R51, UR5, 0x1 ;  /* 0x00000005333a7c11 */ /* 0x000fca000f8e08ff */
[----:B-1----:R-:W-:Y:S04]  /*0880*/  LDSM.16.M88.2 R2, [R58+0x800] ;  /* 0x000800003a02783b */ /* 0x002fe80000000100 */
[----:B------:R-:W1:Y:S04]  /*0890*/  LDSM.16.M88.4 R36, [R36] ;  /* 0x000000002424783b */ /* 0x000e680000000200 */
[----:B------:R-:W2:Y:S04]  /*08a0*/  LDSM.16.M88.4 R40, [R40+0x400] ;  /* 0x000400002828783b */ /* 0x000ea80000000200 */
[----:B------:R-:W3:Y:S01]  /*08b0*/  LDSM.16.M88.2 R44, [R58+0xa00] ;  /* 0x000a00003a2c783b */ /* 0x000ee20000000100 */
[-C--:B-1----:R-:W-:Y:S08]  /*08c0*/  HMMA.16816.F32.BF16 R4, R36, R2.reuse, R4 ;  /* 0x000000022404723c */ /* 0x082ff00000041804 */
[----:B--2---:R-:W-:Y:S01]  /*08d0*/  HMMA.16816.F32.BF16 R20, R40, R2, R20 ;  /* 0x000000022814723c */ /* 0x004fe20000041814 */
[----:B------:R-:W1:Y:S07]  /*08e0*/  LDSM.16.M88.2 R2, [R58+0xc00] ;  /* 0x000c00003a02783b */ /* 0x000e6e0000000100 */
[-C--:B---3--:R-:W-:Y:S08]  /*08f0*/  HMMA.16816.F32.BF16 R8, R36, R44.reuse, R8 ;  /* 0x0000002c2408723c */ /* 0x088ff00000041808 */
[----:B------:R-:W-:Y:S01]  /*0900*/  HMMA.16816.F32.BF16 R24, R40, R44, R24 ;  /* 0x0000002c2818723c */ /* 0x000fe20000041818 */
[----:B------:R-:W2:Y:S07]  /*0910*/  LDSM.16.M88.2 R44, [R58+0xe00] ;  /* 0x000e00003a2c783b */ /* 0x000eae0000000100 */
[-C--:B-1----:R-:W-:Y:S08]  /*0920*/  HMMA.16816.F32.BF16 R12, R36, R2.reuse, R12 ;  /* 0x00000002240c723c */ /* 0x082ff0000004180c */
[----:B------:R-:W-:Y:S07]  /*0930*/  HMMA.16816.F32.BF16 R28, R40, R2, R28 ;  /* 0x00000002281c723c */ /* 0x000fee000004181c */
[----:B------:R-:W-:Y:S01]  /*0940*/  IMAD.MOV.U32 R2, RZ, RZ, R56 ;  /* 0x000000ffff027224 */ /* 0x000fe200078e0038 */
[----:B------:R-:W-:Y:S01]  /*0950*/  BAR.SYNC.DEFER_BLOCKING 0x0 ;  /* 0x0000000000007b1d */ /* 0x000fe20000010000 */
[--C-:B------:R-:W-:Y:S01]  /*0960*/  IMAD.MOV.U32 R3, RZ, RZ, R57.reuse ;  /* 0x000000ffff037224 */ /* 0x100fe200078e0039 */
[----:B------:R-:W-:Y:S01]  /*0970*/  IADD3 R56, P2, R56, 0x20, RZ ;  /* 0x0000002038387810 */ /* 0x000fe20007f5e0ff */
[----:B--2---:R-:W-:Y:S04]  /*0980*/  HMMA.16816.F32.BF16 R16, R36, R44, R16 ;  /* 0x0000002c2410723c */ /* 0x004fe80000041810 */
[----:B------:R-:W-:-:S04]  /*0990*/  IMAD.X R57, RZ, RZ, R57, P2 ;  /* 0x000000ffff397224 */ /* 0x000fc800010e0639 */
[----:B------:R-:W-:Y:S01]  /*09a0*/  HMMA.16816.F32.BF16 R32, R40, R44, R32 ;  /* 0x0000002c2820723c */ /* 0x000fe20000041820 */
[----:B------:R-:W-:Y:S01]  /*09b0*/  @!PT LDS RZ, [RZ] ;  /* 0x00000000fffff984 */ /* 0x000fe20000000800 */
[----:B------:R-:W-:Y:S01]  /*09c0*/  @!PT LDS RZ, [RZ] ;  /* 0x00000000fffff984 */ /* 0x000fe20000000800 */
[----:B------:R-:W-:Y:S01]  /*09d0*/  @!PT LDS RZ, [RZ] ;  /* 0x00000000fffff984 */ /* 0x000fe20000000800 */
[----:B------:R1:W-:Y:S04]  /*09e0*/  LDGSTS.E.BYPASS.128 [R52], [R2.64], !P0 ;  /* 0x0000000002347fae */ /* 0x0003e8000c101c46 */
[----:B------:R-:W0:Y:S01]  /*09f0*/  LDGDEPBAR ;  /* 0x00000000000079af */ /* 0x000e220000000000 */
[----:B-1----:R-:W-:Y:S01]  /*0a00*/  IMAD.MOV.U32 R2, RZ, RZ, R54 ;  /* 0x000000ffff027224 */ /* 0x002fe200078e0036 */
[----:B------:R-:W-:Y:S01]  /*0a10*/  IADD3 R54, P1, R54, 0x20, RZ ;  /* 0x0000002036367810 */ /* 0x000fe20007f3e0ff */
[----:B------:R-:W-:-:S04]  /*0a20*/  IMAD.MOV.U32 R3, RZ, RZ, R55 ;  /* 0x000000ffff037224 */ /* 0x000fc800078e0037 */
[----:B------:R-:W-:Y:S01]  /*0a30*/  IMAD.X R55, RZ, RZ, R55, P1 ;  /* 0x000000ffff377224 */ /* 0x000fe200008e0637 */
[----:B------:R1:W-:Y:S04]  /*0a40*/  LDGSTS.E.BYPASS.128 [R52+0x800], [R2.64], !P0 ;  /* 0x0080000002347fae */ /* 0x0003e8000c101c46 */
[----:B------:R-:W0:Y:S01]  /*0a50*/  LDGDEPBAR ;  /* 0x00000000000079af */ /* 0x000e220000000000 */
[----:B------:R-:W-:Y:S05]  /*0a60*/  @!P0 BRA `(.L_x_0) ;  /* 0xfffffd6000008947 */ /* 0x000fea000383ffff */
[----:B-1----:R-:W-:Y:S01]  /*0a70*/  F2FP.BF16.PACK_AB R2, R5, R4 ;  /* 0x000000040502723e */ /* 0x002fe200000010ff */
[C---:B------:R-:W-:Y:S01]  /*0a80*/  IMAD.SHL.U32 R4, R46.reuse, 0x10, RZ ;  /* 0x000000102e047824 */ /* 0x040fe200078e00ff */
[----:B------:R-:W-:Y:S01]  /*0a90*/  F2FP.BF16.PACK_AB R3, R7, R6 ;  /* 0x000000060703723e */ /* 0x000fe200000010ff */
[C---:B------:R-:W-:Y:S01]  /*0aa0*/  IMAD.SHL.U32 R6, R46.reuse, 0x2, RZ ;  /* 0x000000022e067824 */ /* 0x040fe200078e00ff */
[----:B------:R-:W-:Y:S01]  /*0ab0*/  F2FP.BF16.PACK_AB R38, R17, R16 ;  /* 0x000000101126723e */ /* 0x000fe200000010ff */
[----:B------:R-:W-:Y:S01]  /*0ac0*/  IMAD.SHL.U32 R16, R46, 0x8, RZ ;  /* 0x000000082e107824 */ /* 0x000fe200078e00ff */
[----:B------:R-:W-:Y:S01]  /*0ad0*/  LOP3.LUT R5, R4, 0xc0, RZ, 0xc0, !PT ;  /* 0x000000c004057812 */ /* 0x000fe200078ec0ff */
[----:B------:R-:W-:-:S04]  /*0ae0*/  DEPBAR.LE SB0, 0x0 ;  /* 0x000080000000791a */ /* 0x000fc80000000000 */
[----:B------:R-:W-:Y:S02]  /*0af0*/  LOP3.LUT R5, R5, 0x6, R6, 0xf8, !PT ;  /* 0x0000000605057812 */ /* 0x000fe400078ef806 */
[----:B------:R-:W-:Y:S02]  /*0b00*/  LOP3.LUT R6, R16, 0x3f8, RZ, 0xc0, !PT ;  /* 0x000003f810067812 */ /* 0x000fe400078ec0ff */
[----:B------:R-:W-:Y:S02]  /*0b10*/  LOP3.LUT R5, R5, 0x500, R4, 0xf8, !PT ;  /* 0x0000050005057812 */ /* 0x000fe400078ef804 */
[----:B------:R-:W-:Y:S02]  /*0b20*/  F2FP.BF16.PACK_AB R19, R19, R18 ;  /* 0x000000121313723e */ /* 0x000fe400000010ff */
[----:B------:R-:W-:Y:S02]  /*0b30*/  LOP3.LUT R4, R6, 0x400, RZ, 0xfc, !PT ;  /* 0x0000040006047812 */ /* 0x000fe400078efcff */
[----:B------:R-:W-:-:S02]  /*0b40*/  SHF.R.U32.HI R18, RZ, 0x2, R46 ;  /* 0x00000002ff127819 */ /* 0x000fc4000001162e */
[----:B------:R-:W-:Y:S02]  /*0b50*/  F2FP.BF16.PACK_AB R37, R11, R10 ;  /* 0x0000000a0b25723e */ /* 0x000fe400000010ff */
[C---:B------:R-:W-:Y:S02]  /*0b60*/  LOP3.LUT R7, R5.reuse, 0x200, RZ, 0xfc, !PT ;  /* 0x0000020005077812 */ /* 0x040fe400078efcff */
[----:B------:R-:W-:Y:S02]  /*0b70*/  SHF.R.U32.HI R10, RZ, 0x2, R4 ;  /* 0x00000002ff0a7819 */ /* 0x000fe40000011604 */
[----:B------:R-:W-:Y:S02]  /*0b80*/  LOP3.LUT R4, R5, 0x8, R18, 0xf8, !PT ;  /* 0x0000000805047812 */ /* 0x000fe400078ef812 */
[----:B------:R-:W-:Y:S02]  /*0b90*/  SHF.R.U32.HI R5, RZ, 0x2, R5 ;  /* 0x00000002ff057819 */ /* 0x000fe40000011605 */
[----:B------:R-:W-:-:S02]  /*0ba0*/  SHF.R.U32.HI R7, RZ, 0x2, R7 ;  /* 0x00000002ff077819 */ /* 0x000fc40000011607 */
[----:B------:R-:W-:Y:S02]  /*0bb0*/  LOP3.LUT R5, R5, 0x170, RZ, 0xc0, !PT ;  /* 0x0000017005057812 */ /* 0x000fe400078ec0ff */
[----:B------:R-:W-:Y:S02]  /*0bc0*/  LOP3.LUT R7, R7, 0x1f0, RZ, 0xc0, !PT ;  /* 0x000001f007077812 */ /* 0x000fe400078ec0ff */
[----:B------:R-:W-:Y:S01]  /*0bd0*/  F2FP.BF16.PACK_AB R36, R9, R8 ;  /* 0x000000080924723e */ /* 0x000fe200000010ff */
[C---:B------:R-:W-:Y:S01]  /*0be0*/  IMAD R17, R4.reuse, 0x2, R5 ;  /* 0x0000000204117824 */ /* 0x040fe200078e0205 */
[----:B------:R-:W-:Y:S01]  /*0bf0*/  BAR.SYNC.DEFER_BLOCKING 0x0 ;  /* 0x0000000000007b1d */ /* 0x000fe20000010000 */
[----:B------:R-:W-:Y:S01]  /*0c00*/  IMAD R18, R4, 0x2, R7 ;  /* 0x0000000204127824 */ /* 0x000fe200078e0207 */
[----:B------:R-:W-:Y:S01]  /*0c10*/  F2FP.BF16.PACK_AB R12, R13, R12 ;  /* 0x0000000c0d0c723e */ /* 0x000fe200000010ff */
[----:B------:R-:W-:Y:S01]  /*0c20*/  IMAD.SHL.U32 R9, R6, 0x2, RZ ;  /* 0x0000000206097824 */ /* 0x000fe200078e00ff */
[----:B------:R-:W-:-:S02]  /*0c30*/  F2FP.BF16.PACK_AB R14, R15, R14 ;  /* 0x0000000e0f0e723e */ /* 0x000fc400000010ff */
[----:B------:R-:W-:Y:S02]  /*0c40*/  LOP3.LUT R8, R46, 0x78, RZ, 0xc0, !PT ;  /* 0x000000782e087812 */ /* 0x000fe400078ec0ff */
[----:B------:R-:W-:Y:S02]  /*0c50*/  LOP3.LUT R10, R10, 0x1f0, RZ, 0xc0, !PT ;  /* 0x000001f00a0a7812 */ /* 0x000fe400078ec0ff */
[----:B------:R-:W-:Y:S01]  /*0c60*/  F2FP.BF16.PACK_AB R20, R21, R20 ;  /* 0x000000141514723e */ /* 0x000fe200000010ff */
[----:B------:R-:W-:Y:S01]  /*0c70*/  IMAD R13, R8, 0x2, R9 ;  /* 0x00000002080d7824 */ /* 0x000fe200078e0209 */
[----:B------:R-:W-:Y:S01]  /*0c80*/  F2FP.BF16.PACK_AB R22, R23, R22 ;  /* 0x000000161716723e */ /* 0x000fe200000010ff */
[----:B------:R-:W-:Y:S01]  /*0c90*/  IMAD.IADD R21, R9, 0x1, R10 ;  /* 0x0000000109157824 */ /* 0x000fe200078e020a */
[----:B------:R-:W-:Y:S01]  /*0ca0*/  F2FP.BF16.PACK_AB R24, R25, R24 ;  /* 0x000000181918723e */ /* 0x000fe200000010ff */
[----:B------:R-:W-:Y:S01]  /*0cb0*/  IMAD.MOV.U32 R25, RZ, RZ, 0x2 ;  /* 0x00000002ff197424 */ /* 0x000fe200078e00ff */
[----:B------:R-:W-:-:S02]  /*0cc0*/  F2FP.BF16.PACK_AB R27, R27, R26 ;  /* 0x0000001a1b1b723e */ /* 0x000fc400000010ff */
[----:B------:R-:W-:Y:S02]  /*0cd0*/  F2FP.BF16.PACK_AB R28, R29, R28 ;  /* 0x0000001c1d1c723e */ /* 0x000fe400000010ff */
[----:B------:R-:W-:Y:S02]  /*0ce0*/  F2FP.BF16.PACK_AB R31, R31, R30 ;  /* 0x0000001e1f1f723e */ /* 0x000fe400000010ff */
[----:B------:R-:W-:Y:S01]  /*0cf0*/  F2FP.BF16.PACK_AB R32, R33, R32 ;  /* 0x000000202120723e */ /* 0x000fe200000010ff */
[----:B------:R-:W-:Y:S01]  /*0d00*/  STS [R17], R2 ;  /* 0x0000000211007388 */ /* 0x000fe20000000800 */
[----:B------:R-:W-:Y:S02]  /*0d10*/  F2FP.BF16.PACK_AB R35, R35, R34 ;  /* 0x000000222323723e */ /* 0x000fe400000010ff */
[----:B------:R-:W-:Y:S01]  /*0d20*/  LOP3.LUT R47, R47, 0x38, R16, 0xf8, !PT ;  /* 0x000000382f2f7812 */ /* 0x000fe200078ef810 */
[----:B------:R1:W-:Y:S03]  /*0d30*/  STS [R18+0x400], R3 ;  /* 0x0004000312007388 */ /* 0x0003e60000000800 */
[----:B------:R-:W-:Y:S01]  /*0d40*/  ISETP.GE.AND P0, PT, R47, 0x200, PT ;  /* 0x000002002f00780c */ /* 0x000fe20003f06270 */
[----:B------:R-:W-:Y:S01]  /*0d50*/  STS [R17+0x20], R36 ;  /* 0x0000202411007388 */ /* 0x000fe20000000800 */
[----:B------:R-:W-:-:S03]  /*0d60*/  IMAD R47, R48, 0x40000, R47 ;  /* 0x00040000302f7824 */ /* 0x000fc600078e022f */
[----:B------:R-:W-:Y:S01]  /*0d70*/  STS [R18+0x420], R37 ;  /* 0x0004202512007388 */ /* 0x000fe20000000800 */
[----:B-1----:R-:W-:-:S03]  /*0d80*/  SHF.R.U32.HI R3, RZ, 0x3, R46 ;  /* 0x00000003ff037819 */ /* 0x002fc6000001162e */
[----:B------:R-:W-:Y:S01]  /*0d90*/  STS [R17+0x40], R12 ;  /* 0x0000400c11007388 */ /* 0x000fe20000000800 */
[----:B------:R-:W-:-:S03]  /*0da0*/  SGXT.U32 R3, R3, 0x4 ;  /* 0x000000040303781a */ /* 0x000fc60000000000 */
[----:B------:R-:W-:Y:S01]  /*0db0*/  STS [R18+0x440], R14 ;  /* 0x0004400e12007388 */ /* 0x000fe20000000800 */
[----:B------:R-:W-:-:S03]  /*0dc0*/  LOP3.LUT R3, R3, R0, RZ, 0xfc, !PT ;  /* 0x0000000003037212 */ /* 0x000fc600078efcff */
[----:B------:R-:W-:Y:S01]  /*0dd0*/  STS [R17+0x60], R38 ;  /* 0x0000602611007388 */ /* 0x000fe20000000800 */
[----:B------:R-:W-:-:S03]  /*0de0*/  LOP3.LUT R16, R3, 0x10, RZ, 0xfc, !PT ;  /* 0x0000001003107812 */ /* 0x000fc600078efcff */
[----:B------:R-:W-:Y:S01]  /*0df0*/  STS [R18+0x460], R19 ;  /* 0x0004601312007388 */ /* 0x000fe20000000800 */
[C---:B------:R-:W-:Y:S02]  /*0e00*/  LOP3.LUT R2, R3.reuse, 0x20, RZ, 0xfc, !PT ;  /* 0x0000002003027812 */ /* 0x040fe400078efcff */
[C---:B------:R-:W-:Y:S01]  /*0e10*/  LOP3.LUT R0, R3.reuse, 0x30, RZ, 0xfc, !PT ;  /* 0x0000003003007812 */ /* 0x040fe200078efcff */
[----:B------:R-:W-:Y:S01]  /*0e20*/  BAR.SYNC.DEFER_BLOCKING 0x0 ;  /* 0x0000000000007b1d */ /* 0x000fe20000010000 */
[C---:B------:R-:W-:Y:S01]  /*0e30*/  ISETP.LT.AND P1, PT, R3.reuse, 0x200, !P0 ;  /* 0x000002000300780c */ /* 0x040fe20004721270 */
[--C-:B------:R-:W-:Y:S01]  /*0e40*/  IMAD R3, R3, 0x200, R47.reuse ;  /* 0x0000020003037824 */ /* 0x100fe200078e022f */
[C---:B------:R-:W-:Y:S01]  /*0e50*/  ISETP.LT.AND P2, PT, R16.reuse, 0x200, !P0 ;  /* 0x000002001000780c */ /* 0x040fe20004741270 */
[----:B------:R-:W-:Y:S01]  /*0e60*/  IMAD R16, R16, 0x200, R47 ;  /* 0x0000020010107824 */ /* 0x000fe200078e022f */
[----:B------:R-:W-:Y:S02]  /*0e70*/  ISETP.LT.AND P3, PT, R2, 0x200, !P0 ;  /* 0x000002000200780c */ /* 0x000fe40004761270 */
[----:B------:R-:W-:Y:S01]  /*0e80*/  ISETP.LT.AND P0, PT, R0, 0x200, !P0 ;  /* 0x000002000000780c */ /* 0x000fe20004701270 */
[----:B------:R-:W1:Y:S04]  /*0e90*/  LDS.128 R8, [R13] ;  /* 0x000000000d087984 */ /* 0x000e680000000c00 */
[----:B------:R-:W2:Y:S04]  /*0ea0*/  LDS.128 R4, [R21+0x800] ;  /* 0x0008000015047984 */ /* 0x000ea80000000c00 */
[----:B------:R-:W-:Y:S06]  /*0eb0*/  BAR.SYNC.DEFER_BLOCKING 0x0 ;  /* 0x0000000000007b1d */ /* 0x000fec0000010000 */
[----:B------:R-:W-:Y:S04]  /*0ec0*/  STS [R17], R20 ;  /* 0x0000001411007388 */ /* 0x000fe80000000800 */
[----:B------:R-:W-:Y:S04]  /*0ed0*/  STS [R18+0x400], R22 ;  /* 0x0004001612007388 */ /* 0x000fe80000000800 */
[----:B------:R-:W-:Y:S04]  /*0ee0*/  STS [R17+0x20], R24 ;  /* 0x0000201811007388 */ /* 0x000fe80000000800 */
[----:B------:R-:W-:Y:S04]  /*0ef0*/  STS [R18+0x420], R27 ;  /* 0x0004201b12007388 */ /* 0x000fe80000000800 */
[----:B------:R-:W-:Y:S04]  /*0f00*/  STS [R17+0x40], R28 ;  /* 0x0000401c11007388 */ /* 0x000fe80000000800 */
[----:B------:R-:W-:Y:S04]  /*0f10*/  STS [R18+0x440], R31 ;  /* 0x0004401f12007388 */ /* 0x000fe80000000800 */
[----:B------:R3:W-:Y:S04]  /*0f20*/  STS [R17+0x60], R32 ;  /* 0x0000602011007388 */ /* 0x0007e80000000800 */
[----:B------:R4:W-:Y:S04]  /*0f30*/  STS [R18+0x460], R35 ;  /* 0x0004602312007388 */ /* 0x0009e80000000800 */
[----:B------:R-:W-:Y:S01]  /*0f40*/  BAR.SYNC.DEFER_BLOCKING 0x0 ;  /* 0x0000000000007b1d */ /* 0x000fe20000010000 */
[----:B---3--:R-:W-:-:S04]  /*0f50*/  IMAD.WIDE R16, R16, R25, c[0x0][0x170] ;  /* 0x00005c0010107625 */ /* 0x008fc800078e0219 */
[----:B----4-:R-:W-:Y:S02]  /*0f60*/  IMAD R18, R2, 0x200, R47 ;  /* 0x0000020002127824 */ /* 0x010fe400078e022f */
[----:B------:R-:W-:-:S04]  /*0f70*/  IMAD.WIDE R2, R3, R25, c[0x0][0x170] ;  /* 0x00005c0003027625 */ /* 0x000fc800078e0219 */
[----:B------:R-:W-:Y:S01]  /*0f80*/  IMAD.WIDE R18, R18, R25, c[0x0][0x170] ;  /* 0x00005c0012127625 */ /* 0x000fe200078e0219 */
[----:B------:R-:W3:Y:S04]  /*0f90*/  LDS.128 R12, [R13] ;  /* 0x000000000d0c7984 */ /* 0x000ee80000000c00 */
[----:B-1----:R1:W-:Y:S04]  /*0fa0*/  @P1 STG.E.128 [R2.64], R8 ;  /* 0x0000000802001986 */ /* 0x0023e8000c101d06 */
[----:B--2---:R1:W-:Y:S04]  /*0fb0*/  @P2 STG.E.128 [R16.64], R4 ;  /* 0x0000000410002986 */ /* 0x0043e8000c101d06 */
[----:B---3--:R1:W-:Y:S01]  /*0fc0*/  @P3 STG.E.128 [R18.64], R12 ;  /* 0x0000000c12003986 */ /* 0x0083e2000c101d06 */
[----:B------:R-:W-:Y:S05]  /*0fd0*/  @!P0 EXIT ;  /* 0x000000000000894d */ /* 0x000fea0003800000 */
[----:B------:R-:W2:Y:S01]  /*0fe0*/  LDS.128 R20, [R21+0x800] ;  /* 0x0008000015147984 */ /* 0x000ea20000000c00 */
[----:B-1----:R-:W-:-:S04]  /*0ff0*/  IMAD R2, R0, 0x200, R47 ;  /* 0x0000020000027824 */ /* 0x002fc800078e022f */
[----:B------:R-:W-:-:S05]  /*1000*/  IMAD.WIDE R2, R2, R25, c[0x0][0x170] ;  /* 0x00005c0002027625 */ /* 0x000fca00078e0219 */
[----:B--2---:R-:W-:Y:S01]  /*1010*/  STG.E.128 [R2.64], R20 ;  /* 0x0000001402007986 */ /* 0x004fe2000c101d06 */
[----:B------:R-:W-:Y:S05]  /*1020*/  EXIT ;  /* 0x000000000000794d */ /* 0x000fea0003800000 */
.L_x_1:
[----:B------:R-:W-:-:S00]  /*1030*/  BRA `(.L_x_1) ;  /* 0xfffffff000007947 */ /* 0x000fc0000383ffff */
[----:B------:R-:W-:-:S00]  /*1040*/  NOP ;  /* 0x0000000000007918 */ /* 0x000fc00000000000 */
        /* <DEDUP_REMOVED lines=11> */
.L_x_2:


//--------------------- .nv.shared.triton_bmm     --------------------------
	.section	.nv.shared.triton_bmm,"aw",@nobits
	.sectionflags	@""
	.align	16
